//
// Generated by NVIDIA NVVM Compiler
//
// Compiler Build ID: CL-36424714
// Cuda compilation tools, release 13.0, V13.0.88
// Based on NVVM 20.0.0
//

.version 9.0
.target sm_100
.address_size 64

	// .globl	_Z12histo_kernelPjS_jj
// _ZZ12histo_kernelPjS_jjE11shared_bins has been demoted

.visible .entry _Z12histo_kernelPjS_jj(
	.param .u64 .ptr .align 1 _Z12histo_kernelPjS_jj_param_0,
	.param .u64 .ptr .align 1 _Z12histo_kernelPjS_jj_param_1,
	.param .u32 _Z12histo_kernelPjS_jj_param_2,
	.param .u32 _Z12histo_kernelPjS_jj_param_3
)
{
	.reg .pred 	%p<8>;
	.reg .b32 	%r<33>;
	.reg .b64 	%rd<9>;
	// demoted variable
	.shared .align 4 .b8 _ZZ12histo_kernelPjS_jjE11shared_bins[16384];
	ld.param.u64 	%rd3, [_Z12histo_kernelPjS_jj_param_0];
	ld.param.u64 	%rd4, [_Z12histo_kernelPjS_jj_param_1];
	ld.param.u32 	%r13, [_Z12histo_kernelPjS_jj_param_2];
	ld.param.u32 	%r14, [_Z12histo_kernelPjS_jj_param_3];
	mov.u32 	%r32, %tid.x;
	setp.ge.u32 	%p1, %r32, %r14;
	@%p1 bra 	$L__BB0_3;
	mov.u32 	%r2, %ntid.x;
	mov.u32 	%r16, _ZZ12histo_kernelPjS_jjE11shared_bins;
	mov.u32 	%r30, %r32;
$L__BB0_2:
	shl.b32 	%r15, %r30, 2;
	add.s32 	%r17, %r16, %r15;
	mov.b32 	%r18, 0;
	st.shared.u32 	[%r17], %r18;
	add.s32 	%r30, %r30, %r2;
	setp.lt.u32 	%p2, %r30, %r14;
	@%p2 bra 	$L__BB0_2;
$L__BB0_3:
	bar.sync 	0;
	mov.u32 	%r19, %ctaid.x;
	mov.u32 	%r5, %ntid.x;
	mad.lo.s32 	%r31, %r19, %r5, %r32;
	setp.ge.u32 	%p3, %r31, %r13;
	@%p3 bra 	$L__BB0_8;
	cvta.to.global.u64 	%rd1, %rd3;
	mov.u32 	%r20, %nctaid.x;
	mul.lo.s32 	%r7, %r5, %r20;
$L__BB0_5:
	mul.wide.s32 	%rd5, %r31, 4;
	add.s64 	%rd6, %rd1, %rd5;
	ld.global.u32 	%r9, [%rd6];
	setp.ge.u32 	%p4, %r9, %r14;
	@%p4 bra 	$L__BB0_7;
	shl.b32 	%r21, %r9, 2;
	mov.u32 	%r22, _ZZ12histo_kernelPjS_jjE11shared_bins;
	add.s32 	%r23, %r22, %r21;
	atom.shared.add.u32 	%r24, [%r23], 1;
$L__BB0_7:
	add.s32 	%r31, %r31, %r7;
	setp.lt.u32 	%p5, %r31, %r13;
	@%p5 bra 	$L__BB0_5;
$L__BB0_8:
	setp.ge.u32 	%p6, %r32, %r14;
	bar.sync 	0;
	@%p6 bra 	$L__BB0_11;
	cvta.to.global.u64 	%rd2, %rd4;
	mov.u32 	%r26, _ZZ12histo_kernelPjS_jjE11shared_bins;
$L__BB0_10:
	mul.wide.s32 	%rd7, %r32, 4;
	add.s64 	%rd8, %rd2, %rd7;
	shl.b32 	%r25, %r32, 2;
	add.s32 	%r27, %r26, %r25;
	ld.shared.u32 	%r28, [%r27];
	atom.global.add.u32 	%r29, [%rd8], %r28;
	add.s32 	%r32, %r32, %r5;
	setp.lt.u32 	%p7, %r32, %r14;
	@%p7 bra 	$L__BB0_10;
$L__BB0_11:
	ret;

}


// ===== COMPILED SASS (sm_100) =====

	.target	sm_100

	.elftype	@"ET_EXEC"


//--------------------- .note.nv.tkinfo           --------------------------
	.section	.note.nv.tkinfo,"",@"SHT_NOTE"
	.sectionflags	@"SHF_NOTE_NV_TKINFO"
	.tkinfo
        /*0018*/ 	.word	0x00000002
        /*0030*/ 	.string	""
        /*0030*/ 	.string	"ptxas"
        /*0030*/ 	.string	"Cuda compilation tools, release 13.0, V13.0.88"
        /*0030*/ 	.string	"Build cuda_13.0.r13.0/compiler.36424714_0"
        /*0030*/ 	.string	"-arch sm_100 -m 64 "



//--------------------- .note.nv.cuinfo           --------------------------
	.section	.note.nv.cuinfo,"",@"SHT_NOTE"
	.sectionflags	@"SHF_NOTE_NV_CUINFO"
        /*0018*/ 	.short	0x0002
        /*001a*/ 	.short	0x0064
        /*001c*/ 	.short	0x0082
	.zero		2


//--------------------- .nv.info                  --------------------------
	.section	.nv.info,"",@"SHT_CUDA_INFO"
	.align	4


	//----- nvinfo : EIATTR_REGCOUNT
	.align		4
        /*0000*/ 	.byte	0x04, 0x2f
        /*0002*/ 	.short	(.L_1 - .L_0)
	.align		4
.L_0:
        /*0004*/ 	.word	index@(_Z12histo_kernelPjS_jj)
        /*0008*/ 	.word	0x0000000c


	//----- nvinfo : EIATTR_FRAME_SIZE
	.align		4
.L_1:
        /*000c*/ 	.byte	0x04, 0x11
        /*000e*/ 	.short	(.L_3 - .L_2)
	.align		4
.L_2:
        /*0010*/ 	.word	index@(_Z12histo_kernelPjS_jj)
        /*0014*/ 	.word	0x00000000


	//----- nvinfo : EIATTR_MIN_STACK_SIZE
	.align		4
.L_3:
        /*0018*/ 	.byte	0x04, 0x12
        /*001a*/ 	.short	(.L_5 - .L_4)
	.align		4
.L_4:
        /*001c*/ 	.word	index@(_Z12histo_kernelPjS_jj)
        /*0020*/ 	.word	0x00000000
.L_5:


//--------------------- .nv.compat                --------------------------
	.section	.nv.compat,"",@"SHT_CUDA_COMPAT_INFO"
	.align	4
        /*0000*/ 	.byte	0x02, 0x09, 0x00, 0x00, 0x02, 0x02, 0x01, 0x00, 0x02, 0x05, 0x05, 0x00, 0x03, 0x07, 0x01, 0x01
        /*0010*/ 	.byte	0x02, 0x03, 0x00, 0x00, 0x02, 0x06, 0x01, 0x00, 0x04, 0x0b, 0x08, 0x00, 0x09, 0x00, 0x00, 0x00
        /*0020*/ 	.byte	0x00, 0x00, 0x00, 0x00


//--------------------- .nv.info._Z12histo_kernelPjS_jj --------------------------
	.section	.nv.info._Z12histo_kernelPjS_jj,"",@"SHT_CUDA_INFO"
	.sectionflags	@""
	.align	4


	//----- nvinfo : EIATTR_CUDA_API_VERSION
	.align		4
        /*0000*/ 	.byte	0x04, 0x37
        /*0002*/ 	.short	(.L_7 - .L_6)
.L_6:
        /*0004*/ 	.word	0x00000082


	//----- nvinfo : EIATTR_KPARAM_INFO
	.align		4
.L_7:
        /*0008*/ 	.byte	0x04, 0x17
        /*000a*/ 	.short	(.L_9 - .L_8)
.L_8:
        /*000c*/ 	.word	0x00000000
        /*0010*/ 	.short	0x0003
        /*0012*/ 	.short	0x0014
        /*0014*/ 	.byte	0x00, 0xf0, 0x11, 0x00


	//----- nvinfo : EIATTR_KPARAM_INFO
	.align		4
.L_9:
        /*0018*/ 	.byte	0x04, 0x17
        /*001a*/ 	.short	(.L_11 - .L_10)
.L_10:
        /*001c*/ 	.word	0x00000000
        /*0020*/ 	.short	0x0002
        /*0022*/ 	.short	0x0010
        /*0024*/ 	.byte	0x00, 0xf0, 0x11, 0x00


	//----- nvinfo : EIATTR_KPARAM_INFO
	.align		4
.L_11:
        /*0028*/ 	.byte	0x04, 0x17
        /*002a*/ 	.short	(.L_13 - .L_12)
.L_12:
        /*002c*/ 	.word	0x00000000
        /*0030*/ 	.short	0x0001
        /*0032*/ 	.short	0x0008
        /*0034*/ 	.byte	0x00, 0xf5, 0x21, 0x00


	//----- nvinfo : EIATTR_KPARAM_INFO
	.align		4
.L_13:
        /*0038*/ 	.byte	0x04, 0x17
        /*003a*/ 	.short	(.L_15 - .L_14)
.L_14:
        /*003c*/ 	.word	0x00000000
        /*0040*/ 	.short	0x0000
        /*0042*/ 	.short	0x0000
        /*0044*/ 	.byte	0x00, 0xf5, 0x21, 0x00


	//----- nvinfo : EIATTR_SPARSE_MMA_MASK
	.align		4
.L_15:
        /*0048*/ 	.byte	0x03, 0x50
        /*004a*/ 	.short	0x0000


	//----- nvinfo : EIATTR_MAXREG_COUNT
	.align		4
        /*004c*/ 	.byte	0x03, 0x1b
        /*004e*/ 	.short	0x00ff


	//----- nvinfo : EIATTR_NUM_BARRIERS
	.align		4
        /*0050*/ 	.byte	0x02, 0x4c
        /*0052*/ 	.byte	0x01
	.zero		1


	//----- nvinfo : EIATTR_MERCURY_ISA_VERSION
	.align		4
        /*0054*/ 	.byte	0x03, 0x5f
        /*0056*/ 	.short	0x0101


	//----- nvinfo : EIATTR_VRC_CTA_INIT_COUNT
	.align		4
        /*0058*/ 	.byte	0x02, 0x4a
	.zero		1
	.zero		1


	//----- nvinfo : EIATTR_EXIT_INSTR_OFFSETS
	.align		4
        /*005c*/ 	.byte	0x04, 0x1c
        /*005e*/ 	.short	(.L_17 - .L_16)


	//   ....[0]....
.L_16:
        /*0060*/ 	.word	0x00000310


	//   ....[1]....
        /*0064*/ 	.word	0x000003d0


	//----- nvinfo : EIATTR_CRS_STACK_SIZE
	.align		4
.L_17:
        /*0068*/ 	.byte	0x04, 0x1e
        /*006a*/ 	.short	(.L_19 - .L_18)
.L_18:
        /*006c*/ 	.word	0x00000000


	//----- nvinfo : EIATTR_CBANK_PARAM_SIZE
	.align		4
.L_19:
        /*0070*/ 	.byte	0x03, 0x19
        /*0072*/ 	.short	0x0018


	//----- nvinfo : EIATTR_PARAM_CBANK
	.align		4
        /*0074*/ 	.byte	0x04, 0x0a
        /*0076*/ 	.short	(.L_21 - .L_20)
	.align		4
.L_20:
        /*0078*/ 	.word	index@(.nv.constant0._Z12histo_kernelPjS_jj)
        /*007c*/ 	.short	0x0380
        /*007e*/ 	.short	0x0018


	//----- nvinfo : EIATTR_SW_WAR
	.align		4
.L_21:
        /*0080*/ 	.byte	0x04, 0x36
        /*0082*/ 	.short	(.L_23 - .L_22)
.L_22:
        /*0084*/ 	.word	0x00000008
.L_23:


//--------------------- .nv.callgraph             --------------------------
	.section	.nv.callgraph,"",@"SHT_CUDA_CALLGRAPH"
	.align	4
	.sectionentsize	8
	.align		4
        /*0000*/ 	.word	0x00000000
	.align		4
        /*0004*/ 	.word	0xffffffff
	.align		4
        /*0008*/ 	.word	0x00000000
	.align		4
        /*000c*/ 	.word	0xfffffffe
	.align		4
        /*0010*/ 	.word	0x00000000
	.align		4
        /*0014*/ 	.word	0xfffffffd
	.align		4
        /*0018*/ 	.word	0x00000000
	.align		4
        /*001c*/ 	.word	0xfffffffc


//--------------------- .text._Z12histo_kernelPjS_jj --------------------------
	.section	.text._Z12histo_kernelPjS_jj,"ax",@progbits
	.align	128
        .global         _Z12histo_kernelPjS_jj
        .type           _Z12histo_kernelPjS_jj,@function
        .size           _Z12histo_kernelPjS_jj,(.L_x_10 - _Z12histo_kernelPjS_jj)
        .other          _Z12histo_kernelPjS_jj,@"STO_CUDA_ENTRY STV_DEFAULT"
_Z12histo_kernelPjS_jj:
.text._Z12histo_kernelPjS_jj:
[----:B------:R-:W-:Y:S01]  /*0000*/  LDC R1, c[0x0][0x37c] ;  /* 0x0000df00ff017b82 */ /* 0x000fe20000000800 */
[----:B------:R-:W0:Y:S01]  /*0010*/  S2R R7, SR_TID.X ;  /* 0x0000000000077919 */ /* 0x000e220000002100 */
[----:B------:R-:W1:Y:S01]  /*0020*/  LDCU UR4, c[0x0][0x394] ;  /* 0x00007280ff0477ac */ /* 0x000e620008000800 */
[----:B------:R-:W-:Y:S01]  /*0030*/  BSSY.RECONVERGENT B0, `(.L_x_0) ;  /* 0x000000e000007945 */ /* 0x000fe20003800200 */
[----:B-1----:R-:W-:-:S05]  /*0040*/  IMAD.U32 R8, RZ, RZ, UR4 ;  /* 0x00000004ff087e24 */ /* 0x002fca000f8e00ff */
[----:B0-----:R-:W-:-:S13]  /*0050*/  ISETP.GE.U32.AND P0, PT, R7, R8, PT ;  /* 0x000000080700720c */ /* 0x001fda0003f06070 */
[----:B------:R-:W-:Y:S05]  /*0060*/  @P0 BRA `(.L_x_1) ;  /* 0x0000000000280947 */ /* 0x000fea0003800000 */
[----:B------:R-:W0:Y:S01]  /*0070*/  S2R R5, SR_CgaCtaId ;  /* 0x0000000000057919 */ /* 0x000e220000008800 */
[----:B------:R-:W1:Y:S01]  /*0080*/  LDC R4, c[0x0][0x360] ;  /* 0x0000d800ff047b82 */ /* 0x000e620000000800 */
[----:B------:R-:W-:Y:S01]  /*0090*/  MOV R0, 0x400 ;  /* 0x0000040000007802 */ /* 0x000fe20000000f00 */
[----:B------:R-:W-:-:S03]  /*00a0*/  IMAD.MOV.U32 R3, RZ, RZ, R7 ;  /* 0x000000ffff037224 */ /* 0x000fc600078e0007 */
[----:B0-----:R-:W-:-:S07]  /*00b0*/  LEA R0, R5, R0, 0x18 ;  /* 0x0000000005007211 */ /* 0x001fce00078ec0ff */
.L_x_2:
[----:B------:R-:W-:Y:S02]  /*00c0*/  IMAD R2, R3, 0x4, R0 ;  /* 0x0000000403027824 */ /* 0x000fe400078e0200 */
[----:B-1----:R-:W-:-:S03]  /*00d0*/  IMAD.IADD R3, R4, 0x1, R3 ;  /* 0x0000000104037824 */ /* 0x002fc600078e0203 */
[----:B------:R0:W-:Y:S02]  /*00e0*/  STS [R2], RZ ;  /* 0x000000ff02007388 */ /* 0x0001e40000000800 */
[----:B------:R-:W-:-:S13]  /*00f0*/  ISETP.GE.U32.AND P0, PT, R3, R8, PT ;  /* 0x000000080300720c */ /* 0x000fda0003f06070 */
[----:B0-----:R-:W-:Y:S05]  /*0100*/  @!P0 BRA `(.L_x_2) ;  /* 0xfffffffc00ec8947 */ /* 0x001fea000383ffff */
.L_x_1:
[----:B------:R-:W-:Y:S05]  /*0110*/  BSYNC.RECONVERGENT B0 ;  /* 0x0000000000007941 */ /* 0x000fea0003800200 */
.L_x_0:
[----:B------:R-:W0:Y:S01]  /*0120*/  S2UR UR4, SR_CTAID.X ;  /* 0x00000000000479c3 */ /* 0x000e220000002500 */
[----:B------:R-:W1:Y:S01]  /*0130*/  LDCU UR5, c[0x0][0x390] ;  /* 0x00007200ff0577ac */ /* 0x000e620008000800 */
[----:B------:R-:W-:Y:S01]  /*0140*/  BSSY.RECONVERGENT B0, `(.L_x_3) ;  /* 0x000001a000007945 */ /* 0x000fe20003800200 */
[----:B------:R-:W2:Y:S05]  /*0150*/  LDCU.64 UR6, c[0x0][0x358] ;  /* 0x00006b00ff0677ac */ /* 0x000eaa0008000a00 */
[----:B------:R-:W0:Y:S01]  /*0160*/  LDC R6, c[0x0][0x360] ;  /* 0x0000d800ff067b82 */ /* 0x000e220000000800 */
[----:B------:R-:W3:Y:S01]  /*0170*/  LDCU.64 UR8, c[0x0][0x390] ;  /* 0x00007200ff0877ac */ /* 0x000ee20008000a00 */
[----:B0-----:R-:W-:-:S06]  /*0180*/  IMAD R0, R6, UR4, R7 ;  /* 0x0000000406007c24 */ /* 0x001fcc000f8e0207 */
[----:B------:R-:W-:Y:S01]  /*0190*/  BAR.SYNC.DEFER_BLOCKING 0x0 ;  /* 0x0000000000007b1d */ /* 0x000fe20000010000 */
[----:B-1----:R-:W-:-:S13]  /*01a0*/  ISETP.GE.U32.AND P0, PT, R0, UR5, PT ;  /* 0x0000000500007c0c */ /* 0x002fda000bf06070 */
[----:B--23--:R-:W-:Y:S05]  /*01b0*/  @P0 BRA `(.L_x_4) ;  /* 0x0000000000480947 */ /* 0x00cfea0003800000 */
[----:B------:R-:W0:Y:S01]  /*01c0*/  LDC.64 R4, c[0x0][0x380] ;  /* 0x0000e000ff047b82 */ /* 0x000e220000000a00 */
[----:B------:R-:W1:Y:S02]  /*01d0*/  LDCU UR4, c[0x0][0x370] ;  /* 0x00006e00ff0477ac */ /* 0x000e640008000800 */
[----:B-1----:R-:W-:-:S07]  /*01e0*/  IMAD R9, R6, UR4, RZ ;  /* 0x0000000406097c24 */ /* 0x002fce000f8e02ff */
.L_x_7:
[----:B0-----:R-:W-:-:S06]  /*01f0*/  IMAD.WIDE R2, R0, 0x4, R4 ;  /* 0x0000000400027825 */ /* 0x001fcc00078e0204 */
[----:B------:R-:W2:Y:S01]  /*0200*/  LDG.E R3, desc[UR6][R2.64] ;  /* 0x0000000602037981 */ /* 0x000ea2000c1e1900 */
[----:B------:R-:W-:Y:S01]  /*0210*/  IMAD.U32 R8, RZ, RZ, UR9 ;  /* 0x00000009ff087e24 */ /* 0x000fe2000f8e00ff */
[----:B------:R-:W-:Y:S01]  /*0220*/  BSSY.RECONVERGENT B1, `(.L_x_5) ;  /* 0x000000a000017945 */ /* 0x000fe20003800200 */
[----:B------:R-:W-:-:S05]  /*0230*/  IMAD.IADD R0, R9, 0x1, R0 ;  /* 0x0000000109007824 */ /* 0x000fca00078e0200 */
[----:B------:R-:W-:Y:S02]  /*0240*/  ISETP.GE.U32.AND P1, PT, R0, UR8, PT ;  /* 0x0000000800007c0c */ /* 0x000fe4000bf26070 */
[----:B--2---:R-:W-:-:S13]  /*0250*/  ISETP.GE.U32.AND P0, PT, R3, R8, PT ;  /* 0x000000080300720c */ /* 0x004fda0003f06070 */
[----:B------:R-:W-:Y:S05]  /*0260*/  @P0 BRA `(.L_x_6) ;  /* 0x0000000000140947 */ /* 0x000fea0003800000 */
[----:B------:R-:W0:Y:S01]  /*0270*/  S2UR UR5, SR_CgaCtaId ;  /* 0x00000000000579c3 */ /* 0x000e220000008800 */
[----:B------:R-:W-:Y:S02]  /*0280*/  UMOV UR4, 0x400 ;  /* 0x0000040000047882 */ /* 0x000fe40000000000 */
[----:B0-----:R-:W-:-:S06]  /*0290*/  ULEA UR4, UR5, UR4, 0x18 ;  /* 0x0000000405047291 */ /* 0x001fcc000f8ec0ff */
[----:B------:R-:W-:-:S05]  /*02a0*/  LEA R2, R3, UR4, 0x2 ;  /* 0x0000000403027c11 */ /* 0x000fca000f8e10ff */
[----:B------:R0:W-:Y:S02]  /*02b0*/  ATOMS.POPC.INC.32 RZ, [R2+URZ] ;  /* 0x0000000002ff7f8c */ /* 0x0001e4000d8000ff */
.L_x_6:
[----:B------:R-:W-:Y:S05]  /*02c0*/  BSYNC.RECONVERGENT B1 ;  /* 0x0000000000017941 */ /* 0x000fea0003800200 */
.L_x_5:
[----:B------:R-:W-:Y:S05]  /*02d0*/  @!P1 BRA `(.L_x_7) ;  /* 0xfffffffc00c49947 */ /* 0x000fea000383ffff */
.L_x_4:
[----:B------:R-:W-:Y:S05]  /*02e0*/  BSYNC.RECONVERGENT B0 ;  /* 0x0000000000007941 */ /* 0x000fea0003800200 */
.L_x_3:
[----:B------:R-:W-:Y:S01]  /*02f0*/  BAR.SYNC.DEFER_BLOCKING 0x0 ;  /* 0x0000000000007b1d */ /* 0x000fe20000010000 */
[----:B------:R-:W-:-:S13]  /*0300*/  ISETP.GE.U32.AND P0, PT, R7, R8, PT ;  /* 0x000000080700720c */ /* 0x000fda0003f06070 */
[----:B------:R-:W-:Y:S05]  /*0310*/  @P0 EXIT ;  /* 0x000000000000094d */ /* 0x000fea0003800000 */
[----:B------:R-:W1:Y:S01]  /*0320*/  S2UR UR5, SR_CgaCtaId ;  /* 0x00000000000579c3 */ /* 0x000e620000008800 */
[----:B------:R-:W-:-:S07]  /*0330*/  UMOV UR4, 0x400 ;  /* 0x0000040000047882 */ /* 0x000fce0000000000 */
[----:B------:R-:W2:Y:S01]  /*0340*/  LDC.64 R4, c[0x0][0x388] ;  /* 0x0000e200ff047b82 */ /* 0x000ea20000000a00 */
[----:B-1----:R-:W-:-:S12]  /*0350*/  ULEA UR4, UR5, UR4, 0x18 ;  /* 0x0000000405047291 */ /* 0x002fd8000f8ec0ff */
.L_x_8:
[C---:B------:R-:W-:Y:S01]  /*0360*/  LEA R0, R7.reuse, UR4, 0x2 ;  /* 0x0000000407007c11 */ /* 0x040fe2000f8e10ff */
[----:B012---:R-:W-:-:S04]  /*0370*/  IMAD.WIDE R2, R7, 0x4, R4 ;  /* 0x0000000407027825 */ /* 0x007fc800078e0204 */
[----:B------:R-:W0:Y:S01]  /*0380*/  LDS R9, [R0] ;  /* 0x0000000000097984 */ /* 0x000e220000000800 */
[----:B------:R-:W-:-:S05]  /*0390*/  IMAD.IADD R7, R6, 0x1, R7 ;  /* 0x0000000106077824 */ /* 0x000fca00078e0207 */
[----:B------:R-:W-:Y:S01]  /*03a0*/  ISETP.GE.U32.AND P0, PT, R7, R8, PT ;  /* 0x000000080700720c */ /* 0x000fe20003f06070 */
[----:B0-----:R1:W-:-:S12]  /*03b0*/  REDG.E.ADD.STRONG.GPU desc[UR6][R2.64], R9 ;  /* 0x000000090200798e */ /* 0x0013d8000c12e106 */
[----:B------:R-:W-:Y:S05]  /*03c0*/  @!P0 BRA `(.L_x_8) ;  /* 0xfffffffc00e48947 */ /* 0x000fea000383ffff */
[----:B------:R-:W-:Y:S05]  /*03d0*/  EXIT ;  /* 0x000000000000794d */ /* 0x000fea0003800000 */
.L_x_9:
[----:B------:R-:W-:-:S00]  /*03e0*/  BRA `(.L_x_9) ;  /* 0xfffffffc00fc7947 */ /* 0x000fc0000383ffff */
[----:B------:R-:W-:-:S00]  /*03f0*/  NOP ;  /* 0x0000000000007918 */ /* 0x000fc00000000000 */
        /* <DEDUP_REMOVED lines=8> */
.L_x_10:


//--------------------- .nv.shared._Z12histo_kernelPjS_jj --------------------------
	.section	.nv.shared._Z12histo_kernelPjS_jj,"aw",@nobits
	.sectionflags	@""
	.align	4
.nv.shared._Z12histo_kernelPjS_jj:
	.zero		17408


//--------------------- .nv.shared.reserved.0     --------------------------
	.section	.nv.shared.reserved.0,"aw",@nobits
	.weak		__nv_reservedSMEM_offset_0_alias
	.size		__nv_reservedSMEM_offset_0_alias, 0, 64
	.other		__nv_reservedSMEM_offset_0_alias,@"STO_CUDA_RESERVED_SHARED STV_DEFAULT"
__nv_reservedSMEM_offset_0_alias:
	.zero		0
	.zero		64


//--------------------- .nv.constant0._Z12histo_kernelPjS_jj --------------------------
	.section	.nv.constant0._Z12histo_kernelPjS_jj,"a",@progbits
	.sectionflags	@""
	.align	4
.nv.constant0._Z12histo_kernelPjS_jj:
	.zero		920


//--------------------- SYMBOLS --------------------------

	.type		.nv.reservedSmem.offset0,@object
	.size		.nv.reservedSmem.offset0,0x4
	.type		.nv.reservedSmem.cap,@object
	.size		.nv.reservedSmem.cap,0x4
